//
// Generated by NVIDIA NVVM Compiler
//
// Compiler Build ID: CL-36424714
// Cuda compilation tools, release 13.0, V13.0.88
// Based on NVVM 20.0.0
//

.version 9.0
.target sm_100
.address_size 64

	// .globl	_Z6Kernelv

.visible .entry _Z6Kernelv()
{


	// begin inline asm
	.reg .s32 %r12;
	add.s32 %r12, 23, 13;
	add.s32 %r12, 23, 13;
	add.s32 %r12, 23, 13;
	add.s32 %r12, 23, 13;
	add.s32 %r12, 23, 13;
	add.s32 %r12, 23, 13;
	add.s32 %r12, 23, 13;
	add.s32 %r12, 23, 13;
	add.s32 %r12, 23, 13;
	add.s32 %r12, 23, 13;
	add.s32 %r12, 23, 13;
	add.s32 %r12, 23, 13;
	add.s32 %r12, 23, 13;
	add.s32 %r12, 23, 13;
	add.s32 %r12, 23, 13;
	add.s32 %r12, 23, 13;
	add.s32 %r12, 23, 13;
	add.s32 %r12, 23, 13;
	add.s32 %r12, 23, 13;
	add.s32 %r12, 23, 13;
	add.s32 %r12, 23, 13;
	add.s32 %r12, 23, 13;
	add.s32 %r12, 23, 13;
	add.s32 %r12, 23, 13;
	add.s32 %r12, 23, 13;
	add.s32 %r12, 23, 13;
	add.s32 %r12, 23, 13;
	add.s32 %r12, 23, 13;
	add.s32 %r12, 23, 13;
	add.s32 %r12, 23, 13;
	add.s32 %r12, 23, 13;
	add.s32 %r12, 23, 13;
	
	// end inline asm
	ret;

}


// ===== COMPILED SASS (sm_100) =====

	.target	sm_100

	.elftype	@"ET_EXEC"


//--------------------- .note.nv.tkinfo           --------------------------
	.section	.note.nv.tkinfo,"",@"SHT_NOTE"
	.sectionflags	@"SHF_NOTE_NV_TKINFO"
	.tkinfo
        /*0018*/ 	.word	0x00000002
        /*0030*/ 	.string	""
        /*0030*/ 	.string	"ptxas"
        /*0030*/ 	.string	"Cuda compilation tools, release 13.0, V13.0.88"
        /*0030*/ 	.string	"Build cuda_13.0.r13.0/compiler.36424714_0"
        /*0030*/ 	.string	"-arch sm_100 -m 64 "



//--------------------- .note.nv.cuinfo           --------------------------
	.section	.note.nv.cuinfo,"",@"SHT_NOTE"
	.sectionflags	@"SHF_NOTE_NV_CUINFO"
        /*0018*/ 	.short	0x0002
        /*001a*/ 	.short	0x0064
        /*001c*/ 	.short	0x0082
	.zero		2


//--------------------- .nv.info                  --------------------------
	.section	.nv.info,"",@"SHT_CUDA_INFO"
	.align	4


	//----- nvinfo : EIATTR_REGCOUNT
	.align		4
        /*0000*/ 	.byte	0x04, 0x2f
        /*0002*/ 	.short	(.L_1 - .L_0)
	.align		4
.L_0:
        /*0004*/ 	.word	index@(_Z6Kernelv)
        /*0008*/ 	.word	0x00000004


	//----- nvinfo : EIATTR_FRAME_SIZE
	.align		4
.L_1:
        /*000c*/ 	.byte	0x04, 0x11
        /*000e*/ 	.short	(.L_3 - .L_2)
	.align		4
.L_2:
        /*0010*/ 	.word	index@(_Z6Kernelv)
        /*0014*/ 	.word	0x00000000


	//----- nvinfo : EIATTR_MIN_STACK_SIZE
	.align		4
.L_3:
        /*0018*/ 	.byte	0x04, 0x12
        /*001a*/ 	.short	(.L_5 - .L_4)
	.align		4
.L_4:
        /*001c*/ 	.word	index@(_Z6Kernelv)
        /*0020*/ 	.word	0x00000000
.L_5:


//--------------------- .nv.compat                --------------------------
	.section	.nv.compat,"",@"SHT_CUDA_COMPAT_INFO"
	.align	4
        /*0000*/ 	.byte	0x02, 0x09, 0x00, 0x00, 0x02, 0x02, 0x01, 0x00, 0x02, 0x05, 0x05, 0x00, 0x03, 0x07, 0x01, 0x01
        /*0010*/ 	.byte	0x02, 0x03, 0x00, 0x00, 0x02, 0x06, 0x01, 0x00, 0x04, 0x0b, 0x08, 0x00, 0x09, 0x00, 0x00, 0x00
        /*0020*/ 	.byte	0x00, 0x00, 0x00, 0x00


//--------------------- .nv.info._Z6Kernelv       --------------------------
	.section	.nv.info._Z6Kernelv,"",@"SHT_CUDA_INFO"
	.sectionflags	@""
	.align	4


	//----- nvinfo : EIATTR_CUDA_API_VERSION
	.align		4
        /*0000*/ 	.byte	0x04, 0x37
        /*0002*/ 	.short	(.L_7 - .L_6)
.L_6:
        /*0004*/ 	.word	0x00000082


	//----- nvinfo : EIATTR_SPARSE_MMA_MASK
	.align		4
.L_7:
        /*0008*/ 	.byte	0x03, 0x50
        /*000a*/ 	.short	0x0000


	//----- nvinfo : EIATTR_MAXREG_COUNT
	.align		4
        /*000c*/ 	.byte	0x03, 0x1b
        /*000e*/ 	.short	0x00ff


	//----- nvinfo : EIATTR_MERCURY_ISA_VERSION
	.align		4
        /*0010*/ 	.byte	0x03, 0x5f
        /*0012*/ 	.short	0x0101


	//----- nvinfo : EIATTR_VRC_CTA_INIT_COUNT
	.align		4
        /*0014*/ 	.byte	0x02, 0x4a
	.zero		1
	.zero		1


	//----- nvinfo : EIATTR_EXIT_INSTR_OFFSETS
	.align		4
        /*0018*/ 	.byte	0x04, 0x1c
        /*001a*/ 	.short	(.L_9 - .L_8)


	//   ....[0]....
.L_8:
        /*001c*/ 	.word	0x00000010


	//----- nvinfo : EIATTR_SW_WAR
	.align		4
.L_9:
        /*0020*/ 	.byte	0x04, 0x36
        /*0022*/ 	.short	(.L_11 - .L_10)
.L_10:
        /*0024*/ 	.word	0x00000008
.L_11:


//--------------------- .nv.callgraph             --------------------------
	.section	.nv.callgraph,"",@"SHT_CUDA_CALLGRAPH"
	.align	4
	.sectionentsize	8
	.align		4
        /*0000*/ 	.word	0x00000000
	.align		4
        /*0004*/ 	.word	0xffffffff
	.align		4
        /*0008*/ 	.word	0x00000000
	.align		4
        /*000c*/ 	.word	0xfffffffe
	.align		4
        /*0010*/ 	.word	0x00000000
	.align		4
        /*0014*/ 	.word	0xfffffffd
	.align		4
        /*0018*/ 	.word	0x00000000
	.align		4
        /*001c*/ 	.word	0xfffffffc


//--------------------- .text._Z6Kernelv          --------------------------
	.section	.text._Z6Kernelv,"ax",@progbits
	.align	128
        .global         _Z6Kernelv
        .type           _Z6Kernelv,@function
        .size           _Z6Kernelv,(.L_x_1 - _Z6Kernelv)
        .other          _Z6Kernelv,@"STO_CUDA_ENTRY STV_DEFAULT"
_Z6Kernelv:
.text._Z6Kernelv:
[----:B------:R-:W-:Y:S01]  /*0000*/  LDC R1, c[0x0][0x37c] ;  /* 0x0000df00ff017b82 */ /* 0x000fe20000000800 */
[----:B------:R-:W-:Y:S05]  /*0010*/  EXIT ;  /* 0x000000000000794d */ /* 0x000fea0003800000 */
.L_x_0:
[----:B------:R-:W-:-:S00]  /*0020*/  BRA `(.L_x_0) ;  /* 0xfffffffc00fc7947 */ /* 0x000fc0000383ffff */
[----:B------:R-:W-:-:S00]  /*0030*/  NOP ;  /* 0x0000000000007918 */ /* 0x000fc00000000000 */
        /* <DEDUP_REMOVED lines=12> */
.L_x_1:


//--------------------- .nv.shared.reserved.0     --------------------------
	.section	.nv.shared.reserved.0,"aw",@nobits
	.weak		__nv_reservedSMEM_offset_0_alias
	.size		__nv_reservedSMEM_offset_0_alias, 0, 64
	.other		__nv_reservedSMEM_offset_0_alias,@"STO_CUDA_RESERVED_SHARED STV_DEFAULT"
__nv_reservedSMEM_offset_0_alias:
	.zero		0
	.zero		64


//--------------------- .nv.constant0._Z6Kernelv  --------------------------
	.section	.nv.constant0._Z6Kernelv,"a",@progbits
	.sectionflags	@""
	.align	4
.nv.constant0._Z6Kernelv:
	.zero		896


//--------------------- SYMBOLS --------------------------

	.type		.nv.reservedSmem.offset0,@object
	.size		.nv.reservedSmem.offset0,0x4
